	.headerflags	@"EF_CUDA_TEXMODE_UNIFIED EF_CUDA_64BIT_ADDRESS EF_CUDA_ACCELERATORS EF_CUDA_SM90 EF_CUDA_VIRTUAL_SM(EF_CUDA_SM90)"
	.elftype	@"ET_EXEC"


//--------------------- .nv.info                  --------------------------
	.section	.nv.info,"",@"SHT_CUDA_INFO"
	.align	4


	//----- nvinfo : EIATTR_REGCOUNT
	.align		4
        /*0000*/ 	.byte	0x04, 0x2f
        /*0002*/ 	.short	(.L_3 - .L_2)
	.align		4
.L_2:
        /*0004*/ 	.word	index@(triton_poi_fused__native_batch_norm_legit_no_training_relu_2)
        /*0008*/ 	.word	0x00000016


	//----- nvinfo : EIATTR_MIN_STACK_SIZE
	.align		4
.L_3:
        /*000c*/ 	.byte	0x04, 0x12
        /*000e*/ 	.short	(.L_5 - .L_4)
	.align		4
.L_4:
        /*0010*/ 	.word	index@(triton_poi_fused__native_batch_norm_legit_no_training_relu_2)
        /*0014*/ 	.word	0x00000000


	//----- nvinfo : EIATTR_FRAME_SIZE
	.align		4
.L_5:
        /*0018*/ 	.byte	0x04, 0x11
        /*001a*/ 	.short	(.L_7 - .L_6)
	.align		4
.L_6:
        /*001c*/ 	.word	index@(triton_poi_fused__native_batch_norm_legit_no_training_relu_2)
        /*0020*/ 	.word	0x00000000


	//----- nvinfo : EIATTR_MIN_STACK_SIZE
	.align		4
.L_7:
        /*0024*/ 	.byte	0x04, 0x12
        /*0026*/ 	.short	(.L_9 - .L_8)
	.align		4
.L_8:
        /*0028*/ 	.word	index@(triton_poi_fused__native_batch_norm_legit_no_training_relu_2)
        /*002c*/ 	.word	0x00000000
.L_9:


//--------------------- .nv.info.triton_poi_fused__native_batch_norm_legit_no_training_relu_2 --------------------------
	.section	.nv.info.triton_poi_fused__native_batch_norm_legit_no_training_relu_2,"",@"SHT_CUDA_INFO"
	.sectionflags	@""
	.align	4


	//----- nvinfo : EIATTR_CUDA_API_VERSION
	.align		4
        /*0000*/ 	.byte	0x04, 0x37
        /*0002*/ 	.short	(.L_11 - .L_10)
.L_10:
        /*0004*/ 	.word	0x0000007c


	//----- nvinfo : EIATTR_KPARAM_INFO
	.align		4
.L_11:
        /*0008*/ 	.byte	0x04, 0x17
        /*000a*/ 	.short	(.L_13 - .L_12)
.L_12:
        /*000c*/ 	.word	0x00000000
        /*0010*/ 	.short	0x0006
        /*0012*/ 	.short	0x0030
        /*0014*/ 	.byte	0x00, 0xf0, 0x11, 0x00


	//----- nvinfo : EIATTR_KPARAM_INFO
	.align		4
.L_13:
        /*0018*/ 	.byte	0x04, 0x17
        /*001a*/ 	.short	(.L_15 - .L_14)
.L_14:
        /*001c*/ 	.word	0x00000000
        /*0020*/ 	.short	0x0005
        /*0022*/ 	.short	0x0028
        /*0024*/ 	.byte	0x00, 0xf4, 0x21, 0x00


	//----- nvinfo : EIATTR_KPARAM_INFO
	.align		4
.L_15:
        /*0028*/ 	.byte	0x04, 0x17
        /*002a*/ 	.short	(.L_17 - .L_16)
.L_16:
        /*002c*/ 	.word	0x00000000
        /*0030*/ 	.short	0x0004
        /*0032*/ 	.short	0x0020
        /*0034*/ 	.byte	0x00, 0xf4, 0x21, 0x00


	//----- nvinfo : EIATTR_KPARAM_INFO
	.align		4
.L_17:
        /*0038*/ 	.byte	0x04, 0x17
        /*003a*/ 	.short	(.L_19 - .L_18)
.L_18:
        /*003c*/ 	.word	0x00000000
        /*0040*/ 	.short	0x0003
        /*0042*/ 	.short	0x0018
        /*0044*/ 	.byte	0x00, 0xf4, 0x21, 0x00


	//----- nvinfo : EIATTR_KPARAM_INFO
	.align		4
.L_19:
        /*0048*/ 	.byte	0x04, 0x17
        /*004a*/ 	.short	(.L_21 - .L_20)
.L_20:
        /*004c*/ 	.word	0x00000000
        /*0050*/ 	.short	0x0002
        /*0052*/ 	.short	0x0010
        /*0054*/ 	.byte	0x00, 0xf4, 0x21, 0x00


	//----- nvinfo : EIATTR_KPARAM_INFO
	.align		4
.L_21:
        /*0058*/ 	.byte	0x04, 0x17
        /*005a*/ 	.short	(.L_23 - .L_22)
.L_22:
        /*005c*/ 	.word	0x00000000
        /*0060*/ 	.short	0x0001
        /*0062*/ 	.short	0x0008
        /*0064*/ 	.byte	0x00, 0xf4, 0x21, 0x00


	//----- nvinfo : EIATTR_KPARAM_INFO
	.align		4
.L_23:
        /*0068*/ 	.byte	0x04, 0x17
        /*006a*/ 	.short	(.L_25 - .L_24)
.L_24:
        /*006c*/ 	.word	0x00000000
        /*0070*/ 	.short	0x0000
        /*0072*/ 	.short	0x0000
        /*0074*/ 	.byte	0x00, 0xf4, 0x21, 0x00


	//----- nvinfo : EIATTR_SPARSE_MMA_MASK
	.align		4
.L_25:
        /*0078*/ 	.byte	0x03, 0x50
        /*007a*/ 	.short	0x0000


	//----- nvinfo : EIATTR_MAXREG_COUNT
	.align		4
        /*007c*/ 	.byte	0x03, 0x1b
        /*007e*/ 	.short	0x00ff


	//----- nvinfo : EIATTR_EXIT_INSTR_OFFSETS
	.align		4
        /*0080*/ 	.byte	0x04, 0x1c
        /*0082*/ 	.short	(.L_27 - .L_26)


	//   ....[0]....
.L_26:
        /*0084*/ 	.word	0x00000420


	//   ....[1]....
        /*0088*/ 	.word	0x00000440


	//----- nvinfo : EIATTR_REQNTID
	.align		4
.L_27:
        /*008c*/ 	.byte	0x04, 0x10
        /*008e*/ 	.short	(.L_29 - .L_28)
.L_28:
        /*0090*/ 	.word	0x00000080
        /*0094*/ 	.word	0x00000001
        /*0098*/ 	.word	0x00000001


	//----- nvinfo : EIATTR_CBANK_PARAM_SIZE
	.align		4
.L_29:
        /*009c*/ 	.byte	0x03, 0x19
        /*009e*/ 	.short	0x0034


	//----- nvinfo : EIATTR_PARAM_CBANK
	.align		4
        /*00a0*/ 	.byte	0x04, 0x0a
        /*00a2*/ 	.short	(.L_31 - .L_30)
	.align		4
.L_30:
        /*00a4*/ 	.word	index@(.nv.constant0.triton_poi_fused__native_batch_norm_legit_no_training_relu_2)
        /*00a8*/ 	.short	0x0210
        /*00aa*/ 	.short	0x0034


	//----- nvinfo : EIATTR_SW_WAR
	.align		4
.L_31:
        /*00ac*/ 	.byte	0x04, 0x36
        /*00ae*/ 	.short	(.L_33 - .L_32)
.L_32:
        /*00b0*/ 	.word	0x00000008
.L_33:


//--------------------- .nv.callgraph             --------------------------
	.section	.nv.callgraph,"",@"SHT_CUDA_CALLGRAPH"
	.align	4
	.sectionentsize	8
	.align		4
        /*0000*/ 	.word	0x00000000
	.align		4
        /*0004*/ 	.word	0xffffffff
	.align		4
        /*0008*/ 	.word	0x00000000
	.align		4
        /*000c*/ 	.word	0xfffffffe
	.align		4
        /*0010*/ 	.word	0x00000000
	.align		4
        /*0014*/ 	.word	0xfffffffd
	.align		4
        /*0018*/ 	.word	0x00000000
	.align		4
        /*001c*/ 	.word	0xfffffffc


//--------------------- .nv.constant4             --------------------------
	.section	.nv.constant4,"a",@progbits
	.align	8
	.align		8
.nv.constant4:
        /*0000*/ 	.dword	_$_str
	.align		8
        /*0008*/ 	.dword	_$_str_$_2


//--------------------- .text.triton_poi_fused__native_batch_norm_legit_no_training_relu_2 --------------------------
	.section	.text.triton_poi_fused__native_batch_norm_legit_no_training_relu_2,"ax",@progbits
	.align	128
        .global         triton_poi_fused__native_batch_norm_legit_no_training_relu_2
        .type           triton_poi_fused__native_batch_norm_legit_no_training_relu_2,@function
        .size           triton_poi_fused__native_batch_norm_legit_no_training_relu_2,(.L_x_1 - triton_poi_fused__native_batch_norm_legit_no_training_relu_2)
        .other          triton_poi_fused__native_batch_norm_legit_no_training_relu_2,@"STO_CUDA_ENTRY STV_DEFAULT"
triton_poi_fused__native_batch_norm_legit_no_training_relu_2:
.text.triton_poi_fused__native_batch_norm_legit_no_training_relu_2:
[----:B------:R-:W0:Y:S01]  /*0000*/  LDC R1, c[0x0][0x28] ;  /* 0x00000a00ff017b82 */ /* 0x000e220000000800 */
[----:B------:R-:W1:Y:S07]  /*0010*/  S2R R0, SR_TID.X ;  /* 0x0000000000007919 */ /* 0x000e6e0000002100 */
[----:B------:R-:W2:Y:S01]  /*0020*/  LDC.64 R8, c[0x0][0x220] ;  /* 0x00008800ff087b82 */ /* 0x000ea20000000a00 */
[----:B------:R-:W-:Y:S01]  /*0030*/  ULDC.64 UR4, c[0x0][0x208] ;  /* 0x0000820000047ab9 */ /* 0x000fe20000000a00 */
[----:B------:R-:W3:Y:S06]  /*0040*/  S2R R5, SR_CTAID.X ;  /* 0x0000000000057919 */ /* 0x000eec0000002500 */
[----:B------:R-:W4:Y:S08]  /*0050*/  LDC.64 R12, c[0x0][0x210] ;  /* 0x00008400ff0c7b82 */ /* 0x000f300000000a00 */
[----:B------:R-:W5:Y:S08]  /*0060*/  LDC.64 R14, c[0x0][0x218] ;  /* 0x00008600ff0e7b82 */ /* 0x000f700000000a00 */
[----:B------:R-:W5:Y:S01]  /*0070*/  LDC.64 R16, c[0x0][0x228] ;  /* 0x00008a00ff107b82 */ /* 0x000f620000000a00 */
[----:B-1----:R-:W-:-:S07]  /*0080*/  SHF.L.U32 R0, R0, 0x1, RZ ;  /* 0x0000000100007819 */ /* 0x002fce00000006ff */
[----:B------:R-:W1:Y:S01]  /*0090*/  LDC.64 R18, c[0x0][0x230] ;  /* 0x00008c00ff127b82 */ /* 0x000e620000000a00 */
[----:B---3--:R-:W-:Y:S02]  /*00a0*/  SHF.R.S32.HI R3, RZ, 0x17, R5 ;  /* 0x00000017ff037819 */ /* 0x008fe40000011405 */
[----:B------:R-:W-:Y:S02]  /*00b0*/  LOP3.LUT R0, R0, 0xfe, RZ, 0xc0, !PT ;  /* 0x000000fe00007812 */ /* 0x000fe400078ec0ff */
[----:B------:R-:W-:Y:S02]  /*00c0*/  SGXT R3, R3, 0x1 ;  /* 0x000000010303781a */ /* 0x000fe40000000200 */
[----:B------:R-:W-:-:S04]  /*00d0*/  LEA R0, R5, R0, 0x8 ;  /* 0x0000000005007211 */ /* 0x000fc800078e40ff */
[----:B------:R-:W-:Y:S02]  /*00e0*/  LEA.HI R3, R3, R0, RZ, 0x8 ;  /* 0x0000000003037211 */ /* 0x000fe400078f40ff */
[----:B------:R-:W-:Y:S02]  /*00f0*/  ISETP.GE.AND P0, PT, R0, 0x400, PT ;  /* 0x000004000000780c */ /* 0x000fe40003f06270 */
[----:B------:R-:W-:-:S04]  /*0100*/  LOP3.LUT R3, R3, 0xffffff00, RZ, 0xc0, !PT ;  /* 0xffffff0003037812 */ /* 0x000fc800078ec0ff */
[----:B------:R-:W-:Y:S02]  /*0110*/  IADD3 R11, R0, -R3, RZ ;  /* 0x80000003000b7210 */ /* 0x000fe40007ffe0ff */
[----:B------:R-:W-:-:S03]  /*0120*/  CS2R R2, SRZ ;  /* 0x0000000000027805 */ /* 0x000fc6000001ff00 */
[----:B--2---:R-:W-:-:S05]  /*0130*/  IMAD.WIDE R8, R11, 0x4, R8 ;  /* 0x000000040b087825 */ /* 0x004fca00078e0208 */
[----:B------:R2:W3:Y:S01]  /*0140*/  @!P0 LDG.E.EL.64 R2, desc[UR4][R8.64] ;  /* 0x0000000408028981 */ /* 0x0004e2000c2e1b00 */
[----:B------:R-:W-:Y:S02]  /*0150*/  CS2R R4, SRZ ;  /* 0x0000000000047805 */ /* 0x000fe4000001ff00 */
[----:B------:R-:W-:Y:S01]  /*0160*/  CS2R R6, SRZ ;  /* 0x0000000000067805 */ /* 0x000fe2000001ff00 */
[----:B----4-:R-:W-:-:S04]  /*0170*/  IMAD.WIDE R12, R0, 0x4, R12 ;  /* 0x00000004000c7825 */ /* 0x010fc800078e020c */
[C---:B-----5:R-:W-:Y:S01]  /*0180*/  IMAD.WIDE R14, R11.reuse, 0x4, R14 ;  /* 0x000000040b0e7825 */ /* 0x060fe200078e020e */
[----:B------:R-:W4:Y:S01]  /*0190*/  @!P0 LDG.E.64 R4, desc[UR4][R12.64] ;  /* 0x000000040c048981 */ /* 0x000f22000c1e1b00 */
[----:B--2---:R-:W-:Y:S02]  /*01a0*/  CS2R R8, SRZ ;  /* 0x0000000000087805 */ /* 0x004fe4000001ff00 */
[C---:B0-----:R-:W-:Y:S01]  /*01b0*/  IMAD.WIDE R16, R11.reuse, 0x4, R16 ;  /* 0x000000040b107825 */ /* 0x041fe200078e0210 */
[----:B------:R0:W4:Y:S03]  /*01c0*/  @!P0 LDG.E.EL.64 R6, desc[UR4][R14.64] ;  /* 0x000000040e068981 */ /* 0x000126000c2e1b00 */
[----:B-1----:R-:W-:Y:S01]  /*01d0*/  IMAD.WIDE R18, R11, 0x4, R18 ;  /* 0x000000040b127825 */ /* 0x002fe200078e0212 */
[----:B------:R-:W-:-:S04]  /*01e0*/  CS2R R10, SRZ ;  /* 0x00000000000a7805 */ /* 0x000fc8000001ff00 */
[----:B------:R-:W2:Y:S04]  /*01f0*/  @!P0 LDG.E.EL.64 R8, desc[UR4][R18.64] ;  /* 0x0000000412088981 */ /* 0x000ea8000c2e1b00 */
[----:B------:R-:W2:Y:S01]  /*0200*/  @!P0 LDG.E.EL.64 R10, desc[UR4][R16.64] ;  /* 0x00000004100a8981 */ /* 0x000ea2000c2e1b00 */
[----:B0-----:R-:W-:Y:S01]  /*0210*/  HFMA2.MMA R14, -RZ, RZ, 1.625, 0 ;  /* 0x3e800000ff0e7435 */ /* 0x001fe200000001ff */
[----:B---3--:R-:W-:Y:S01]  /*0220*/  FADD R2, R2, 9.9999997473787516356e-06 ;  /* 0x3727c5ac02027421 */ /* 0x008fe20000000000 */
[----:B------:R-:W-:-:S03]  /*0230*/  FADD R3, R3, 9.9999997473787516356e-06 ;  /* 0x3727c5ac03037421 */ /* 0x000fc60000000000 */
[----:B------:R-:W0:Y:S08]  /*0240*/  MUFU.SQRT R12, R2 ;  /* 0x00000002000c7308 */ /* 0x000e300000002000 */
[----:B------:R1:W3:Y:S01]  /*0250*/  MUFU.SQRT R13, R3 ;  /* 0x00000003000d7308 */ /* 0x0002e20000002000 */
[C---:B0-----:R-:W-:Y:S02]  /*0260*/  FSETP.GT.AND P1, PT, R12.reuse, 8.50705917302346158658e+37, PT ;  /* 0x7e8000000c00780b */ /* 0x041fe40003f24000 */
[----:B------:R-:W-:Y:S01]  /*0270*/  FSETP.GEU.AND P3, PT, R12, 1.175494350822287508e-38, PT ;  /* 0x008000000c00780b */ /* 0x000fe20003f6e000 */
[----:B-1----:R-:W0:Y:S01]  /*0280*/  LDC.64 R2, c[0x0][0x238] ;  /* 0x00008e00ff027b82 */ /* 0x002e220000000a00 */
[----:B---3--:R-:W-:-:S02]  /*0290*/  FSETP.GT.AND P2, PT, R13, 8.50705917302346158658e+37, PT ;  /* 0x7e8000000d00780b */ /* 0x008fc40003f44000 */
[----:B------:R-:W-:-:S07]  /*02a0*/  FSETP.GEU.AND P4, PT, R13, 1.175494350822287508e-38, PT ;  /* 0x008000000d00780b */ /* 0x000fce0003f8e000 */
[----:B------:R-:W-:-:S04]  /*02b0*/  @P1 FMUL R12, R12, 0.25 ;  /* 0x3e8000000c0c1820 */ /* 0x000fc80000400000 */
[----:B------:R-:W-:Y:S01]  /*02c0*/  @!P3 FMUL R12, R12, 16777216 ;  /* 0x4b8000000c0cb820 */ /* 0x000fe20000400000 */
[----:B------:R-:W-:-:S04]  /*02d0*/  @P2 FMUL R13, R13, 0.25 ;  /* 0x3e8000000d0d2820 */ /* 0x000fc80000400000 */
[----:B------:R-:W-:Y:S01]  /*02e0*/  @!P4 FMUL R13, R13, 16777216 ;  /* 0x4b8000000d0dc820 */ /* 0x000fe20000400000 */
[----:B------:R-:W1:Y:S01]  /*02f0*/  MUFU.RCP R12, R12 ;  /* 0x0000000c000c7308 */ /* 0x000e620000001000 */
[----:B------:R-:W-:-:S07]  /*0300*/  FSEL R15, R14, 1, P1 ;  /* 0x3f8000000e0f7808 */ /* 0x000fce0000800000 */
[----:B------:R-:W3:Y:S01]  /*0310*/  MUFU.RCP R13, R13 ;  /* 0x0000000d000d7308 */ /* 0x000ee20000001000 */
[----:B------:R-:W-:Y:S01]  /*0320*/  FSEL R14, R14, 1, P2 ;  /* 0x3f8000000e0e7808 */ /* 0x000fe20001000000 */
[----:B------:R-:W-:-:S04]  /*0330*/  @!P3 FMUL R15, R15, 16777216 ;  /* 0x4b8000000f0fb820 */ /* 0x000fc80000400000 */
[----:B------:R-:W-:Y:S01]  /*0340*/  @!P4 FMUL R14, R14, 16777216 ;  /* 0x4b8000000e0ec820 */ /* 0x000fe20000400000 */
[----:B----4-:R-:W-:Y:S01]  /*0350*/  FADD R5, -R7, R5 ;  /* 0x0000000507057221 */ /* 0x010fe20000000100 */
[----:B------:R-:W-:Y:S01]  /*0360*/  FADD R4, -R6, R4 ;  /* 0x0000000406047221 */ /* 0x000fe20000000100 */
[----:B-1----:R-:W-:Y:S01]  /*0370*/  FMUL R15, R12, R15 ;  /* 0x0000000f0c0f7220 */ /* 0x002fe20000400000 */
[----:B---3--:R-:W-:-:S03]  /*0380*/  FMUL R14, R13, R14 ;  /* 0x0000000e0d0e7220 */ /* 0x008fc60000400000 */
[----:B------:R-:W-:Y:S01]  /*0390*/  FMUL R15, R4, R15 ;  /* 0x0000000f040f7220 */ /* 0x000fe20000400000 */
[----:B------:R-:W-:-:S03]  /*03a0*/  FMUL R14, R5, R14 ;  /* 0x0000000e050e7220 */ /* 0x000fc60000400000 */
[----:B--2---:R-:W-:Y:S01]  /*03b0*/  FFMA R8, R15, R10, R8 ;  /* 0x0000000a0f087223 */ /* 0x004fe20000000008 */
[----:B------:R-:W-:-:S04]  /*03c0*/  FFMA R9, R14, R11, R9 ;  /* 0x0000000b0e097223 */ /* 0x000fc80000000009 */
[----:B------:R-:W-:Y:S02]  /*03d0*/  FSETP.GEU.AND P1, PT, R8, RZ, PT ;  /* 0x000000ff0800720b */ /* 0x000fe40003f2e000 */
[C---:B------:R-:W-:Y:S01]  /*03e0*/  FSETP.GEU.AND P2, PT, R9.reuse, RZ, PT ;  /* 0x000000ff0900720b */ /* 0x040fe20003f4e000 */
[----:B0-----:R-:W-:Y:S01]  /*03f0*/  IMAD.WIDE R2, R0, 0x4, R2 ;  /* 0x0000000400027825 */ /* 0x001fe200078e0202 */
[----:B------:R-:W-:Y:S02]  /*0400*/  FSEL R8, R8, RZ, P1 ;  /* 0x000000ff08087208 */ /* 0x000fe40000800000 */
[----:B------:R-:W-:Y:S01]  /*0410*/  FSEL R9, R9, RZ, P2 ;  /* 0x000000ff09097208 */ /* 0x000fe20001000000 */
[----:B------:R-:W-:Y:S08]  /*0420*/  @P0 EXIT ;  /* 0x000000000000094d */ /* 0x000ff00003800000 */
[----:B------:R-:W-:Y:S01]  /*0430*/  STG.E.64 desc[UR4][R2.64], R8 ;  /* 0x0000000802007986 */ /* 0x000fe2000c101b04 */
[----:B------:R-:W-:Y:S05]  /*0440*/  EXIT ;  /* 0x000000000000794d */ /* 0x000fea0003800000 */
.L_x_0:
[----:B------:R-:W-:-:S00]  /*0450*/  BRA `(.L_x_0) ;  /* 0xfffffffc00fc7947 */ /* 0x000fc0000383ffff */
[----:B------:R-:W-:-:S00]  /*0460*/  NOP ;  /* 0x0000000000007918 */ /* 0x000fc00000000000 */
        /* <DEDUP_REMOVED lines=9> */
.L_x_1:


//--------------------- .nv.global.init           --------------------------
	.section	.nv.global.init,"aw",@progbits
.nv.global.init:
	.type		_$_str,@object
	.size		_$_str,(_$_str_$_2 - _$_str)
_$_str:
        /*0000*/ 	.byte	0x5f, 0x5f, 0x43, 0x55, 0x44, 0x41, 0x5f, 0x46, 0x54, 0x5a, 0x00
	.type		_$_str_$_2,@object
	.size		_$_str_$_2,(.L_1 - _$_str_$_2)
_$_str_$_2:
        /*000b*/ 	.byte	0x5f, 0x5f, 0x43, 0x55, 0x44, 0x41, 0x5f, 0x50, 0x52, 0x45, 0x43, 0x5f, 0x53, 0x51, 0x52, 0x54
        /*001b*/ 	.byte	0x00
.L_1:


//--------------------- .nv.constant0.triton_poi_fused__native_batch_norm_legit_no_training_relu_2 --------------------------
	.section	.nv.constant0.triton_poi_fused__native_batch_norm_legit_no_training_relu_2,"a",@progbits
	.sectionflags	@""
	.align	4
.nv.constant0.triton_poi_fused__native_batch_norm_legit_no_training_relu_2:
	.zero		580
